//
// Generated by NVIDIA NVVM Compiler
//
// Compiler Build ID: CL-36424714
// Cuda compilation tools, release 13.0, V13.0.88
// Based on NVVM 20.0.0
//

.version 9.0
.target sm_100
.address_size 64

	// .globl	_Z6kernelPi

.visible .entry _Z6kernelPi(
	.param .u64 .ptr .align 1 _Z6kernelPi_param_0
)
{
	.reg .b32 	%r<2>;
	.reg .b64 	%rd<3>;

	ld.param.u64 	%rd1, [_Z6kernelPi_param_0];
	cvta.to.global.u64 	%rd2, %rd1;
	mov.b32 	%r1, 1;
	st.global.u32 	[%rd2], %r1;
	ret;

}


// ===== COMPILED SASS (sm_100) =====

	.target	sm_100

	.elftype	@"ET_EXEC"


//--------------------- .note.nv.tkinfo           --------------------------
	.section	.note.nv.tkinfo,"",@"SHT_NOTE"
	.sectionflags	@"SHF_NOTE_NV_TKINFO"
	.tkinfo
        /*0018*/ 	.word	0x00000002
        /*0030*/ 	.string	""
        /*0030*/ 	.string	"ptxas"
        /*0030*/ 	.string	"Cuda compilation tools, release 13.0, V13.0.88"
        /*0030*/ 	.string	"Build cuda_13.0.r13.0/compiler.36424714_0"
        /*0030*/ 	.string	"-arch sm_100 -m 64 "



//--------------------- .note.nv.cuinfo           --------------------------
	.section	.note.nv.cuinfo,"",@"SHT_NOTE"
	.sectionflags	@"SHF_NOTE_NV_CUINFO"
        /*0018*/ 	.short	0x0002
        /*001a*/ 	.short	0x0064
        /*001c*/ 	.short	0x0082
	.zero		2


//--------------------- .nv.info                  --------------------------
	.section	.nv.info,"",@"SHT_CUDA_INFO"
	.align	4


	//----- nvinfo : EIATTR_REGCOUNT
	.align		4
        /*0000*/ 	.byte	0x04, 0x2f
        /*0002*/ 	.short	(.L_1 - .L_0)
	.align		4
.L_0:
        /*0004*/ 	.word	index@(_Z6kernelPi)
        /*0008*/ 	.word	0x00000008


	//----- nvinfo : EIATTR_FRAME_SIZE
	.align		4
.L_1:
        /*000c*/ 	.byte	0x04, 0x11
        /*000e*/ 	.short	(.L_3 - .L_2)
	.align		4
.L_2:
        /*0010*/ 	.word	index@(_Z6kernelPi)
        /*0014*/ 	.word	0x00000000


	//----- nvinfo : EIATTR_MIN_STACK_SIZE
	.align		4
.L_3:
        /*0018*/ 	.byte	0x04, 0x12
        /*001a*/ 	.short	(.L_5 - .L_4)
	.align		4
.L_4:
        /*001c*/ 	.word	index@(_Z6kernelPi)
        /*0020*/ 	.word	0x00000000
.L_5:


//--------------------- .nv.compat                --------------------------
	.section	.nv.compat,"",@"SHT_CUDA_COMPAT_INFO"
	.align	4
        /*0000*/ 	.byte	0x02, 0x09, 0x00, 0x00, 0x02, 0x02, 0x01, 0x00, 0x02, 0x05, 0x05, 0x00, 0x03, 0x07, 0x01, 0x01
        /*0010*/ 	.byte	0x02, 0x03, 0x00, 0x00, 0x02, 0x06, 0x01, 0x00, 0x04, 0x0b, 0x08, 0x00, 0x09, 0x00, 0x00, 0x00
        /*0020*/ 	.byte	0x00, 0x00, 0x00, 0x00


//--------------------- .nv.info._Z6kernelPi      --------------------------
	.section	.nv.info._Z6kernelPi,"",@"SHT_CUDA_INFO"
	.sectionflags	@""
	.align	4


	//----- nvinfo : EIATTR_CUDA_API_VERSION
	.align		4
        /*0000*/ 	.byte	0x04, 0x37
        /*0002*/ 	.short	(.L_7 - .L_6)
.L_6:
        /*0004*/ 	.word	0x00000082


	//----- nvinfo : EIATTR_KPARAM_INFO
	.align		4
.L_7:
        /*0008*/ 	.byte	0x04, 0x17
        /*000a*/ 	.short	(.L_9 - .L_8)
.L_8:
        /*000c*/ 	.word	0x00000000
        /*0010*/ 	.short	0x0000
        /*0012*/ 	.short	0x0000
        /*0014*/ 	.byte	0x00, 0xf5, 0x21, 0x00


	//----- nvinfo : EIATTR_SPARSE_MMA_MASK
	.align		4
.L_9:
        /*0018*/ 	.byte	0x03, 0x50
        /*001a*/ 	.short	0x0000


	//----- nvinfo : EIATTR_MAXREG_COUNT
	.align		4
        /*001c*/ 	.byte	0x03, 0x1b
        /*001e*/ 	.short	0x00ff


	//----- nvinfo : EIATTR_MERCURY_ISA_VERSION
	.align		4
        /*0020*/ 	.byte	0x03, 0x5f
        /*0022*/ 	.short	0x0101


	//----- nvinfo : EIATTR_VRC_CTA_INIT_COUNT
	.align		4
        /*0024*/ 	.byte	0x02, 0x4a
	.zero		1
	.zero		1


	//----- nvinfo : EIATTR_EXIT_INSTR_OFFSETS
	.align		4
        /*0028*/ 	.byte	0x04, 0x1c
        /*002a*/ 	.short	(.L_11 - .L_10)


	//   ....[0]....
.L_10:
        /*002c*/ 	.word	0x00000050


	//----- nvinfo : EIATTR_CBANK_PARAM_SIZE
	.align		4
.L_11:
        /*0030*/ 	.byte	0x03, 0x19
        /*0032*/ 	.short	0x0008


	//----- nvinfo : EIATTR_PARAM_CBANK
	.align		4
        /*0034*/ 	.byte	0x04, 0x0a
        /*0036*/ 	.short	(.L_13 - .L_12)
	.align		4
.L_12:
        /*0038*/ 	.word	index@(.nv.constant0._Z6kernelPi)
        /*003c*/ 	.short	0x0380
        /*003e*/ 	.short	0x0008


	//----- nvinfo : EIATTR_SW_WAR
	.align		4
.L_13:
        /*0040*/ 	.byte	0x04, 0x36
        /*0042*/ 	.short	(.L_15 - .L_14)
.L_14:
        /*0044*/ 	.word	0x00000008
.L_15:


//--------------------- .nv.callgraph             --------------------------
	.section	.nv.callgraph,"",@"SHT_CUDA_CALLGRAPH"
	.align	4
	.sectionentsize	8
	.align		4
        /*0000*/ 	.word	0x00000000
	.align		4
        /*0004*/ 	.word	0xffffffff
	.align		4
        /*0008*/ 	.word	0x00000000
	.align		4
        /*000c*/ 	.word	0xfffffffe
	.align		4
        /*0010*/ 	.word	0x00000000
	.align		4
        /*0014*/ 	.word	0xfffffffd
	.align		4
        /*0018*/ 	.word	0x00000000
	.align		4
        /*001c*/ 	.word	0xfffffffc


//--------------------- .text._Z6kernelPi         --------------------------
	.section	.text._Z6kernelPi,"ax",@progbits
	.align	128
        .global         _Z6kernelPi
        .type           _Z6kernelPi,@function
        .size           _Z6kernelPi,(.L_x_1 - _Z6kernelPi)
        .other          _Z6kernelPi,@"STO_CUDA_ENTRY STV_DEFAULT"
_Z6kernelPi:
.text._Z6kernelPi:
[----:B------:R-:W-:Y:S08]  /*0000*/  LDC R1, c[0x0][0x37c] ;  /* 0x0000df00ff017b82 */ /* 0x000ff00000000800 */
[----:B------:R-:W0:Y:S01]  /*0010*/  LDC.64 R2, c[0x0][0x380] ;  /* 0x0000e000ff027b82 */ /* 0x000e220000000a00 */
[----:B------:R-:W0:Y:S01]  /*0020*/  LDCU.64 UR4, c[0x0][0x358] ;  /* 0x00006b00ff0477ac */ /* 0x000e220008000a00 */
[----:B------:R-:W-:-:S05]  /*0030*/  HFMA2 R5, -RZ, RZ, 0, 5.9604644775390625e-08 ;  /* 0x00000001ff057431 */ /* 0x000fca00000001ff */
[----:B0-----:R-:W-:Y:S01]  /*0040*/  STG.E desc[UR4][R2.64], R5 ;  /* 0x0000000502007986 */ /* 0x001fe2000c101904 */
[----:B------:R-:W-:Y:S05]  /*0050*/  EXIT ;  /* 0x000000000000794d */ /* 0x000fea0003800000 */
.L_x_0:
[----:B------:R-:W-:-:S00]  /*0060*/  BRA `(.L_x_0) ;  /* 0xfffffffc00fc7947 */ /* 0x000fc0000383ffff */
[----:B------:R-:W-:-:S00]  /*0070*/  NOP ;  /* 0x0000000000007918 */ /* 0x000fc00000000000 */
        /* <DEDUP_REMOVED lines=8> */
.L_x_1:


//--------------------- .nv.shared.reserved.0     --------------------------
	.section	.nv.shared.reserved.0,"aw",@nobits
	.weak		__nv_reservedSMEM_offset_0_alias
	.size		__nv_reservedSMEM_offset_0_alias, 0, 64
	.other		__nv_reservedSMEM_offset_0_alias,@"STO_CUDA_RESERVED_SHARED STV_DEFAULT"
__nv_reservedSMEM_offset_0_alias:
	.zero		0
	.zero		64


//--------------------- .nv.constant0._Z6kernelPi --------------------------
	.section	.nv.constant0._Z6kernelPi,"a",@progbits
	.sectionflags	@""
	.align	4
.nv.constant0._Z6kernelPi:
	.zero		904


//--------------------- SYMBOLS --------------------------

	.type		.nv.reservedSmem.offset0,@object
	.size		.nv.reservedSmem.offset0,0x4
